//
// Generated by NVIDIA NVVM Compiler
//
// Compiler Build ID: CL-36424714
// Cuda compilation tools, release 13.0, V13.0.88
// Based on NVVM 20.0.0
//

.version 9.0
.target sm_100
.address_size 64

	// .globl	_Z15MatrixMulKernelPfS_S_i
// _ZZ15MatrixMulKernelPfS_S_iE3Mds has been demoted
// _ZZ15MatrixMulKernelPfS_S_iE3Nds has been demoted

.visible .entry _Z15MatrixMulKernelPfS_S_i(
	.param .u64 .ptr .align 1 _Z15MatrixMulKernelPfS_S_i_param_0,
	.param .u64 .ptr .align 1 _Z15MatrixMulKernelPfS_S_i_param_1,
	.param .u64 .ptr .align 1 _Z15MatrixMulKernelPfS_S_i_param_2,
	.param .u32 _Z15MatrixMulKernelPfS_S_i_param_3
)
{
	.reg .pred 	%p<10>;
	.reg .b32 	%r<42>;
	.reg .b32 	%f<111>;
	.reg .b64 	%rd<13>;
	// demoted variable
	.shared .align 4 .b8 _ZZ15MatrixMulKernelPfS_S_iE3Mds[4096];
	// demoted variable
	.shared .align 4 .b8 _ZZ15MatrixMulKernelPfS_S_iE3Nds[4096];
	ld.param.u64 	%rd4, [_Z15MatrixMulKernelPfS_S_i_param_0];
	ld.param.u64 	%rd5, [_Z15MatrixMulKernelPfS_S_i_param_1];
	ld.param.u64 	%rd6, [_Z15MatrixMulKernelPfS_S_i_param_2];
	ld.param.u32 	%r24, [_Z15MatrixMulKernelPfS_S_i_param_3];
	mov.u32 	%r25, %ctaid.x;
	mov.u32 	%r26, %ctaid.y;
	mov.u32 	%r37, %tid.x;
	mov.u32 	%r39, %tid.y;
	shl.b32 	%r27, %r26, 5;
	add.s32 	%r3, %r27, %r39;
	shl.b32 	%r4, %r25, 5;
	add.s32 	%r5, %r4, %r37;
	setp.lt.s32 	%p1, %r24, 1;
	mov.f32 	%f110, 0f00000000;
	@%p1 bra 	$L__BB0_7;
	add.s32 	%r28, %r24, 31;
	shr.u32 	%r29, %r28, 5;
	shl.b32 	%r30, %r39, 7;
	mov.u32 	%r31, _ZZ15MatrixMulKernelPfS_S_iE3Mds;
	add.s32 	%r6, %r31, %r30;
	shl.b32 	%r32, %r37, 2;
	add.s32 	%r7, %r6, %r32;
	mov.u32 	%r33, _ZZ15MatrixMulKernelPfS_S_iE3Nds;
	add.s32 	%r9, %r33, %r32;
	add.s32 	%r8, %r9, %r30;
	neg.s32 	%r41, %r29;
	mad.lo.s32 	%r34, %r39, %r24, %r37;
	add.s32 	%r40, %r34, %r4;
	shl.b32 	%r12, %r24, 5;
	mad.lo.s32 	%r38, %r24, %r3, %r37;
	cvta.to.global.u64 	%rd1, %rd4;
	cvta.to.global.u64 	%rd2, %rd5;
	mov.f32 	%f110, 0f00000000;
$L__BB0_2:
	setp.ge.u32 	%p2, %r3, %r24;
	mul.wide.s32 	%rd7, %r38, 4;
	add.s64 	%rd3, %rd1, %rd7;
	setp.ge.s32 	%p3, %r37, %r24;
	mov.f32 	%f108, 0f00000000;
	or.pred  	%p4, %p2, %p3;
	@%p4 bra 	$L__BB0_4;
	ld.global.f32 	%f108, [%rd3];
$L__BB0_4:
	setp.ge.u32 	%p5, %r5, %r24;
	st.shared.f32 	[%r7], %f108;
	setp.ge.s32 	%p6, %r39, %r24;
	mov.f32 	%f109, 0f00000000;
	or.pred  	%p7, %p5, %p6;
	@%p7 bra 	$L__BB0_6;
	mul.wide.u32 	%rd8, %r40, 4;
	add.s64 	%rd9, %rd2, %rd8;
	ld.global.f32 	%f109, [%rd9];
$L__BB0_6:
	st.shared.f32 	[%r8], %f109;
	bar.sync 	0;
	ld.shared.f32 	%f12, [%r6];
	ld.shared.f32 	%f13, [%r9];
	fma.rn.f32 	%f14, %f12, %f13, %f110;
	ld.shared.f32 	%f15, [%r6+4];
	ld.shared.f32 	%f16, [%r9+128];
	fma.rn.f32 	%f17, %f15, %f16, %f14;
	ld.shared.f32 	%f18, [%r6+8];
	ld.shared.f32 	%f19, [%r9+256];
	fma.rn.f32 	%f20, %f18, %f19, %f17;
	ld.shared.f32 	%f21, [%r6+12];
	ld.shared.f32 	%f22, [%r9+384];
	fma.rn.f32 	%f23, %f21, %f22, %f20;
	ld.shared.f32 	%f24, [%r6+16];
	ld.shared.f32 	%f25, [%r9+512];
	fma.rn.f32 	%f26, %f24, %f25, %f23;
	ld.shared.f32 	%f27, [%r6+20];
	ld.shared.f32 	%f28, [%r9+640];
	fma.rn.f32 	%f29, %f27, %f28, %f26;
	ld.shared.f32 	%f30, [%r6+24];
	ld.shared.f32 	%f31, [%r9+768];
	fma.rn.f32 	%f32, %f30, %f31, %f29;
	ld.shared.f32 	%f33, [%r6+28];
	ld.shared.f32 	%f34, [%r9+896];
	fma.rn.f32 	%f35, %f33, %f34, %f32;
	ld.shared.f32 	%f36, [%r6+32];
	ld.shared.f32 	%f37, [%r9+1024];
	fma.rn.f32 	%f38, %f36, %f37, %f35;
	ld.shared.f32 	%f39, [%r6+36];
	ld.shared.f32 	%f40, [%r9+1152];
	fma.rn.f32 	%f41, %f39, %f40, %f38;
	ld.shared.f32 	%f42, [%r6+40];
	ld.shared.f32 	%f43, [%r9+1280];
	fma.rn.f32 	%f44, %f42, %f43, %f41;
	ld.shared.f32 	%f45, [%r6+44];
	ld.shared.f32 	%f46, [%r9+1408];
	fma.rn.f32 	%f47, %f45, %f46, %f44;
	ld.shared.f32 	%f48, [%r6+48];
	ld.shared.f32 	%f49, [%r9+1536];
	fma.rn.f32 	%f50, %f48, %f49, %f47;
	ld.shared.f32 	%f51, [%r6+52];
	ld.shared.f32 	%f52, [%r9+1664];
	fma.rn.f32 	%f53, %f51, %f52, %f50;
	ld.shared.f32 	%f54, [%r6+56];
	ld.shared.f32 	%f55, [%r9+1792];
	fma.rn.f32 	%f56, %f54, %f55, %f53;
	ld.shared.f32 	%f57, [%r6+60];
	ld.shared.f32 	%f58, [%r9+1920];
	fma.rn.f32 	%f59, %f57, %f58, %f56;
	ld.shared.f32 	%f60, [%r6+64];
	ld.shared.f32 	%f61, [%r9+2048];
	fma.rn.f32 	%f62, %f60, %f61, %f59;
	ld.shared.f32 	%f63, [%r6+68];
	ld.shared.f32 	%f64, [%r9+2176];
	fma.rn.f32 	%f65, %f63, %f64, %f62;
	ld.shared.f32 	%f66, [%r6+72];
	ld.shared.f32 	%f67, [%r9+2304];
	fma.rn.f32 	%f68, %f66, %f67, %f65;
	ld.shared.f32 	%f69, [%r6+76];
	ld.shared.f32 	%f70, [%r9+2432];
	fma.rn.f32 	%f71, %f69, %f70, %f68;
	ld.shared.f32 	%f72, [%r6+80];
	ld.shared.f32 	%f73, [%r9+2560];
	fma.rn.f32 	%f74, %f72, %f73, %f71;
	ld.shared.f32 	%f75, [%r6+84];
	ld.shared.f32 	%f76, [%r9+2688];
	fma.rn.f32 	%f77, %f75, %f76, %f74;
	ld.shared.f32 	%f78, [%r6+88];
	ld.shared.f32 	%f79, [%r9+2816];
	fma.rn.f32 	%f80, %f78, %f79, %f77;
	ld.shared.f32 	%f81, [%r6+92];
	ld.shared.f32 	%f82, [%r9+2944];
	fma.rn.f32 	%f83, %f81, %f82, %f80;
	ld.shared.f32 	%f84, [%r6+96];
	ld.shared.f32 	%f85, [%r9+3072];
	fma.rn.f32 	%f86, %f84, %f85, %f83;
	ld.shared.f32 	%f87, [%r6+100];
	ld.shared.f32 	%f88, [%r9+3200];
	fma.rn.f32 	%f89, %f87, %f88, %f86;
	ld.shared.f32 	%f90, [%r6+104];
	ld.shared.f32 	%f91, [%r9+3328];
	fma.rn.f32 	%f92, %f90, %f91, %f89;
	ld.shared.f32 	%f93, [%r6+108];
	ld.shared.f32 	%f94, [%r9+3456];
	fma.rn.f32 	%f95, %f93, %f94, %f92;
	ld.shared.f32 	%f96, [%r6+112];
	ld.shared.f32 	%f97, [%r9+3584];
	fma.rn.f32 	%f98, %f96, %f97, %f95;
	ld.shared.f32 	%f99, [%r6+116];
	ld.shared.f32 	%f100, [%r9+3712];
	fma.rn.f32 	%f101, %f99, %f100, %f98;
	ld.shared.f32 	%f102, [%r6+120];
	ld.shared.f32 	%f103, [%r9+3840];
	fma.rn.f32 	%f104, %f102, %f103, %f101;
	ld.shared.f32 	%f105, [%r6+124];
	ld.shared.f32 	%f106, [%r9+3968];
	fma.rn.f32 	%f110, %f105, %f106, %f104;
	bar.sync 	0;
	add.s32 	%r41, %r41, 1;
	setp.ne.s32 	%p8, %r41, 0;
	add.s32 	%r40, %r40, %r12;
	add.s32 	%r39, %r39, 32;
	add.s32 	%r38, %r38, 32;
	add.s32 	%r37, %r37, 32;
	@%p8 bra 	$L__BB0_2;
$L__BB0_7:
	max.s32 	%r35, %r3, %r5;
	setp.ge.s32 	%p9, %r35, %r24;
	@%p9 bra 	$L__BB0_9;
	mad.lo.s32 	%r36, %r24, %r3, %r5;
	cvta.to.global.u64 	%rd10, %rd6;
	mul.wide.u32 	%rd11, %r36, 4;
	add.s64 	%rd12, %rd10, %rd11;
	st.global.f32 	[%rd12], %f110;
$L__BB0_9:
	ret;

}


// ===== COMPILED SASS (sm_100) =====

	.target	sm_100

	.elftype	@"ET_EXEC"


//--------------------- .note.nv.tkinfo           --------------------------
	.section	.note.nv.tkinfo,"",@"SHT_NOTE"
	.sectionflags	@"SHF_NOTE_NV_TKINFO"
	.tkinfo
        /*0018*/ 	.word	0x00000002
        /*0030*/ 	.string	""
        /*0030*/ 	.string	"ptxas"
        /*0030*/ 	.string	"Cuda compilation tools, release 13.0, V13.0.88"
        /*0030*/ 	.string	"Build cuda_13.0.r13.0/compiler.36424714_0"
        /*0030*/ 	.string	"-arch sm_100 -m 64 "



//--------------------- .note.nv.cuinfo           --------------------------
	.section	.note.nv.cuinfo,"",@"SHT_NOTE"
	.sectionflags	@"SHF_NOTE_NV_CUINFO"
        /*0018*/ 	.short	0x0002
        /*001a*/ 	.short	0x0064
        /*001c*/ 	.short	0x0082
	.zero		2


//--------------------- .nv.info                  --------------------------
	.section	.nv.info,"",@"SHT_CUDA_INFO"
	.align	4


	//----- nvinfo : EIATTR_REGCOUNT
	.align		4
        /*0000*/ 	.byte	0x04, 0x2f
        /*0002*/ 	.short	(.L_1 - .L_0)
	.align		4
.L_0:
        /*0004*/ 	.word	index@(_Z15MatrixMulKernelPfS_S_i)
        /*0008*/ 	.word	0x00000020


	//----- nvinfo : EIATTR_FRAME_SIZE
	.align		4
.L_1:
        /*000c*/ 	.byte	0x04, 0x11
        /*000e*/ 	.short	(.L_3 - .L_2)
	.align		4
.L_2:
        /*0010*/ 	.word	index@(_Z15MatrixMulKernelPfS_S_i)
        /*0014*/ 	.word	0x00000000


	//----- nvinfo : EIATTR_MIN_STACK_SIZE
	.align		4
.L_3:
        /*0018*/ 	.byte	0x04, 0x12
        /*001a*/ 	.short	(.L_5 - .L_4)
	.align		4
.L_4:
        /*001c*/ 	.word	index@(_Z15MatrixMulKernelPfS_S_i)
        /*0020*/ 	.word	0x00000000
.L_5:


//--------------------- .nv.compat                --------------------------
	.section	.nv.compat,"",@"SHT_CUDA_COMPAT_INFO"
	.align	4
        /*0000*/ 	.byte	0x02, 0x09, 0x00, 0x00, 0x02, 0x02, 0x01, 0x00, 0x02, 0x05, 0x05, 0x00, 0x03, 0x07, 0x01, 0x01
        /*0010*/ 	.byte	0x02, 0x03, 0x00, 0x00, 0x02, 0x06, 0x01, 0x00, 0x04, 0x0b, 0x08, 0x00, 0x09, 0x00, 0x00, 0x00
        /*0020*/ 	.byte	0x00, 0x00, 0x00, 0x00


//--------------------- .nv.info._Z15MatrixMulKernelPfS_S_i --------------------------
	.section	.nv.info._Z15MatrixMulKernelPfS_S_i,"",@"SHT_CUDA_INFO"
	.sectionflags	@""
	.align	4


	//----- nvinfo : EIATTR_CUDA_API_VERSION
	.align		4
        /*0000*/ 	.byte	0x04, 0x37
        /*0002*/ 	.short	(.L_7 - .L_6)
.L_6:
        /*0004*/ 	.word	0x00000082


	//----- nvinfo : EIATTR_KPARAM_INFO
	.align		4
.L_7:
        /*0008*/ 	.byte	0x04, 0x17
        /*000a*/ 	.short	(.L_9 - .L_8)
.L_8:
        /*000c*/ 	.word	0x00000000
        /*0010*/ 	.short	0x0003
        /*0012*/ 	.short	0x0018
        /*0014*/ 	.byte	0x00, 0xf0, 0x11, 0x00


	//----- nvinfo : EIATTR_KPARAM_INFO
	.align		4
.L_9:
        /*0018*/ 	.byte	0x04, 0x17
        /*001a*/ 	.short	(.L_11 - .L_10)
.L_10:
        /*001c*/ 	.word	0x00000000
        /*0020*/ 	.short	0x0002
        /*0022*/ 	.short	0x0010
        /*0024*/ 	.byte	0x00, 0xf5, 0x21, 0x00


	//----- nvinfo : EIATTR_KPARAM_INFO
	.align		4
.L_11:
        /*0028*/ 	.byte	0x04, 0x17
        /*002a*/ 	.short	(.L_13 - .L_12)
.L_12:
        /*002c*/ 	.word	0x00000000
        /*0030*/ 	.short	0x0001
        /*0032*/ 	.short	0x0008
        /*0034*/ 	.byte	0x00, 0xf5, 0x21, 0x00


	//----- nvinfo : EIATTR_KPARAM_INFO
	.align		4
.L_13:
        /*0038*/ 	.byte	0x04, 0x17
        /*003a*/ 	.short	(.L_15 - .L_14)
.L_14:
        /*003c*/ 	.word	0x00000000
        /*0040*/ 	.short	0x0000
        /*0042*/ 	.short	0x0000
        /*0044*/ 	.byte	0x00, 0xf5, 0x21, 0x00


	//----- nvinfo : EIATTR_SPARSE_MMA_MASK
	.align		4
.L_15:
        /*0048*/ 	.byte	0x03, 0x50
        /*004a*/ 	.short	0x0000


	//----- nvinfo : EIATTR_MAXREG_COUNT
	.align		4
        /*004c*/ 	.byte	0x03, 0x1b
        /*004e*/ 	.short	0x00ff


	//----- nvinfo : EIATTR_NUM_BARRIERS
	.align		4
        /*0050*/ 	.byte	0x02, 0x4c
        /*0052*/ 	.byte	0x01
	.zero		1


	//----- nvinfo : EIATTR_MERCURY_ISA_VERSION
	.align		4
        /*0054*/ 	.byte	0x03, 0x5f
        /*0056*/ 	.short	0x0101


	//----- nvinfo : EIATTR_VRC_CTA_INIT_COUNT
	.align		4
        /*0058*/ 	.byte	0x02, 0x4a
	.zero		1
	.zero		1


	//----- nvinfo : EIATTR_EXIT_INSTR_OFFSETS
	.align		4
        /*005c*/ 	.byte	0x04, 0x1c
        /*005e*/ 	.short	(.L_17 - .L_16)


	//   ....[0]....
.L_16:
        /*0060*/ 	.word	0x00000800


	//   ....[1]....
        /*0064*/ 	.word	0x00000850


	//----- nvinfo : EIATTR_CBANK_PARAM_SIZE
	.align		4
.L_17:
        /*0068*/ 	.byte	0x03, 0x19
        /*006a*/ 	.short	0x001c


	//----- nvinfo : EIATTR_PARAM_CBANK
	.align		4
        /*006c*/ 	.byte	0x04, 0x0a
        /*006e*/ 	.short	(.L_19 - .L_18)
	.align		4
.L_18:
        /*0070*/ 	.word	index@(.nv.constant0._Z15MatrixMulKernelPfS_S_i)
        /*0074*/ 	.short	0x0380
        /*0076*/ 	.short	0x001c


	//----- nvinfo : EIATTR_SW_WAR
	.align		4
.L_19:
        /*0078*/ 	.byte	0x04, 0x36
        /*007a*/ 	.short	(.L_21 - .L_20)
.L_20:
        /*007c*/ 	.word	0x00000008
.L_21:


//--------------------- .nv.callgraph             --------------------------
	.section	.nv.callgraph,"",@"SHT_CUDA_CALLGRAPH"
	.align	4
	.sectionentsize	8
	.align		4
        /*0000*/ 	.word	0x00000000
	.align		4
        /*0004*/ 	.word	0xffffffff
	.align		4
        /*0008*/ 	.word	0x00000000
	.align		4
        /*000c*/ 	.word	0xfffffffe
	.align		4
        /*0010*/ 	.word	0x00000000
	.align		4
        /*0014*/ 	.word	0xfffffffd
	.align		4
        /*0018*/ 	.word	0x00000000
	.align		4
        /*001c*/ 	.word	0xfffffffc


//--------------------- .text._Z15MatrixMulKernelPfS_S_i --------------------------
	.section	.text._Z15MatrixMulKernelPfS_S_i,"ax",@progbits
	.align	128
        .global         _Z15MatrixMulKernelPfS_S_i
        .type           _Z15MatrixMulKernelPfS_S_i,@function
        .size           _Z15MatrixMulKernelPfS_S_i,(.L_x_3 - _Z15MatrixMulKernelPfS_S_i)
        .other          _Z15MatrixMulKernelPfS_S_i,@"STO_CUDA_ENTRY STV_DEFAULT"
_Z15MatrixMulKernelPfS_S_i:
.text._Z15MatrixMulKernelPfS_S_i:
[----:B------:R-:W-:Y:S01]  /*0000*/  LDC R1, c[0x0][0x37c] ;  /* 0x0000df00ff017b82 */ /* 0x000fe20000000800 */
[----:B------:R-:W0:Y:S01]  /*0010*/  LDCU UR4, c[0x0][0x398] ;  /* 0x00007300ff0477ac */ /* 0x000e220008000800 */
[----:B------:R-:W1:Y:S01]  /*0020*/  S2R R18, SR_CTAID.Y ;  /* 0x0000000000127919 */ /* 0x000e620000002600 */
[----:B------:R-:W-:Y:S01]  /*0030*/  HFMA2 R27, -RZ, RZ, 0, 0 ;  /* 0x00000000ff1b7431 */ /* 0x000fe200000001ff */
[----:B------:R-:W2:Y:S01]  /*0040*/  LDCU.64 UR8, c[0x0][0x358] ;  /* 0x00006b00ff0877ac */ /* 0x000ea20008000a00 */
[----:B------:R-:W1:Y:S01]  /*0050*/  S2R R19, SR_TID.Y ;  /* 0x0000000000137919 */ /* 0x000e620000002200 */
[----:B------:R-:W3:Y:S01]  /*0060*/  S2R R4, SR_CTAID.X ;  /* 0x0000000000047919 */ /* 0x000ee20000002500 */
[----:B------:R-:W3:Y:S01]  /*0070*/  S2R R21, SR_TID.X ;  /* 0x0000000000157919 */ /* 0x000ee20000002100 */
[----:B0-----:R-:W-:-:S04]  /*0080*/  MOV R6, UR4 ;  /* 0x0000000400067c02 */ /* 0x001fc80008000f00 */
[----:B------:R-:W-:Y:S02]  /*0090*/  ISETP.GE.AND P0, PT, R6, 0x1, PT ;  /* 0x000000010600780c */ /* 0x000fe40003f06270 */
[----:B-1----:R-:W-:Y:S02]  /*00a0*/  LEA R18, R18, R19, 0x5 ;  /* 0x0000001312127211 */ /* 0x002fe400078e28ff */
[----:B---3--:R-:W-:-:S09]  /*00b0*/  LEA R23, R4, R21, 0x5 ;  /* 0x0000001504177211 */ /* 0x008fd200078e28ff */
[----:B--2---:R-:W-:Y:S05]  /*00c0*/  @!P0 BRA `(.L_x_0) ;  /* 0x0000000400c48947 */ /* 0x004fea0003800000 */
[----:B------:R-:W0:Y:S01]  /*00d0*/  S2UR UR6, SR_CgaCtaId ;  /* 0x00000000000679c3 */ /* 0x000e220000008800 */
[----:B------:R-:W-:Y:S01]  /*00e0*/  UMOV UR4, 0x400 ;  /* 0x0000040000047882 */ /* 0x000fe20000000000 */
[----:B------:R-:W-:Y:S01]  /*00f0*/  IADD3 R2, PT, PT, R6, 0x1f, RZ ;  /* 0x0000001f06027810 */ /* 0x000fe20007ffe0ff */
[----:B------:R-:W-:Y:S01]  /*0100*/  UIADD3 UR5, UPT, UPT, UR4, 0x1000, URZ ;  /* 0x0000100004057890 */ /* 0x000fe2000fffe0ff */
[-CC-:B------:R-:W-:Y:S01]  /*0110*/  IMAD R17, R19, R6.reuse, R21.reuse ;  /* 0x0000000613117224 */ /* 0x180fe200078e0215 */
[----:B------:R-:W-:Y:S01]  /*0120*/  MOV R27, RZ ;  /* 0x000000ff001b7202 */ /* 0x000fe20000000f00 */
[----:B------:R-:W-:Y:S01]  /*0130*/  IMAD R7, R18, R6, R21 ;  /* 0x0000000612077224 */ /* 0x000fe200078e0215 */
[----:B------:R-:W-:Y:S01]  /*0140*/  SHF.R.U32.HI R2, RZ, 0x5, R2 ;  /* 0x00000005ff027819 */ /* 0x000fe20000011602 */
[----:B------:R-:W1:Y:S01]  /*0150*/  LDC R0, c[0x0][0x398] ;  /* 0x0000e600ff007b82 */ /* 0x000e620000000800 */
[----:B------:R-:W-:Y:S02]  /*0160*/  LEA R17, R4, R17, 0x5 ;  /* 0x0000001104117211 */ /* 0x000fe400078e28ff */
[----:B------:R-:W-:-:S05]  /*0170*/  IADD3 R16, PT, PT, -R2, RZ, RZ ;  /* 0x000000ff02107210 */ /* 0x000fca0007ffe1ff */
[----:B------:R-:W2:Y:S01]  /*0180*/  LDC.64 R24, c[0x0][0x380] ;  /* 0x0000e000ff187b82 */ /* 0x000ea20000000a00 */
[----:B0-----:R-:W-:Y:S02]  /*0190*/  ULEA UR4, UR6, UR4, 0x18 ;  /* 0x0000000406047291 */ /* 0x001fe4000f8ec0ff */
[----:B------:R-:W-:-:S04]  /*01a0*/  ULEA UR5, UR6, UR5, 0x18 ;  /* 0x0000000506057291 */ /* 0x000fc8000f8ec0ff */
[----:B------:R-:W-:Y:S02]  /*01b0*/  LEA R5, R19, UR4, 0x7 ;  /* 0x0000000413057c11 */ /* 0x000fe4000f8e38ff */
[C---:B------:R-:W-:Y:S02]  /*01c0*/  LEA R3, R21.reuse, UR5, 0x2 ;  /* 0x0000000515037c11 */ /* 0x040fe4000f8e10ff */
[----:B------:R-:W-:Y:S02]  /*01d0*/  LEA R4, R21, R5, 0x2 ;  /* 0x0000000515047211 */ /* 0x000fe400078e10ff */
[----:B------:R-:W-:-:S07]  /*01e0*/  LEA R2, R19, R3, 0x7 ;  /* 0x0000000313027211 */ /* 0x000fce00078e38ff */
.L_x_1:
[----:B-1----:R-:W-:Y:S01]  /*01f0*/  MOV R6, R0 ;  /* 0x0000000000067202 */ /* 0x002fe20000000f00 */
[----:B------:R-:W-:Y:S01]  /*0200*/  HFMA2 R20, -RZ, RZ, 0, 0 ;  /* 0x00000000ff147431 */ /* 0x000fe200000001ff */
[----:B------:R-:W-:Y:S01]  /*0210*/  MOV R22, RZ ;  /* 0x000000ff00167202 */ /* 0x000fe20000000f00 */
[----:B--2---:R-:W-:Y:S01]  /*0220*/  IMAD.WIDE R8, R7, 0x4, R24 ;  /* 0x0000000407087825 */ /* 0x004fe200078e0218 */
[-C--:B------:R-:W-:Y:S02]  /*0230*/  ISETP.GE.AND P0, PT, R19, R6.reuse, PT ;  /* 0x000000061300720c */ /* 0x080fe40003f06270 */
[-C--:B------:R-:W-:Y:S02]  /*0240*/  ISETP.GE.AND P1, PT, R21, R6.reuse, PT ;  /* 0x000000061500720c */ /* 0x080fe40003f26270 */
[-C--:B------:R-:W-:Y:S02]  /*0250*/  ISETP.GE.U32.OR P0, PT, R23, R6.reuse, P0 ;  /* 0x000000061700720c */ /* 0x080fe40000706470 */
[----:B------:R-:W-:-:S11]  /*0260*/  ISETP.GE.U32.OR P1, PT, R18, R6, P1 ;  /* 0x000000061200720c */ /* 0x000fd60000f26470 */
[----:B------:R-:W0:Y:S02]  /*0270*/  @!P0 LDC.64 R10, c[0x0][0x388] ;  /* 0x0000e200ff0a8b82 */ /* 0x000e240000000a00 */
[----:B------:R-:W2:Y:S01]  /*0280*/  @!P1 LDG.E R20, desc[UR8][R8.64] ;  /* 0x0000000808149981 */ /* 0x000ea2000c1e1900 */
[----:B0-----:R-:W-:-:S05]  /*0290*/  @!P0 IMAD.WIDE.U32 R10, R17, 0x4, R10 ;  /* 0x00000004110a8825 */ /* 0x001fca00078e000a */
[----:B------:R-:W3:Y:S04]  /*02a0*/  @!P0 LDG.E R22, desc[UR8][R10.64] ;  /* 0x000000080a168981 */ /* 0x000ee8000c1e1900 */
[----:B--2---:R-:W-:Y:S04]  /*02b0*/  STS [R4], R20 ;  /* 0x0000001404007388 */ /* 0x004fe80000000800 */
[----:B---3--:R-:W-:Y:S01]  /*02c0*/  STS [R2], R22 ;  /* 0x0000001602007388 */ /* 0x008fe20000000800 */
[----:B------:R-:W-:Y:S06]  /*02d0*/  BAR.SYNC.DEFER_BLOCKING 0x0 ;  /* 0x0000000000007b1d */ /* 0x000fec0000010000 */
[----:B------:R-:W-:Y:S04]  /*02e0*/  LDS R26, [R3] ;  /* 0x00000000031a7984 */ /* 0x000fe80000000800 */
[----:B------:R-:W0:Y:S04]  /*02f0*/  LDS.128 R12, [R5] ;  /* 0x00000000050c7984 */ /* 0x000e280000000c00 */
[----:B------:R-:W1:Y:S04]  /*0300*/  LDS R28, [R3+0x80] ;  /* 0x00008000031c7984 */ /* 0x000e680000000800 */
[----:B------:R-:W2:Y:S04]  /*0310*/  LDS R29, [R3+0x100] ;  /* 0x00010000031d7984 */ /* 0x000ea80000000800 */
[----:B------:R-:W-:Y:S04]  /*0320*/  LDS.128 R8, [R5+0x10] ;  /* 0x0000100005087984 */ /* 0x000fe80000000c00 */
[----:B------:R-:W-:Y:S01]  /*0330*/  LDS R20, [R3+0x280] ;  /* 0x0002800003147984 */ /* 0x000fe20000000800 */
[----:B0-----:R-:W-:-:S03]  /*0340*/  FFMA R26, R12, R26, R27 ;  /* 0x0000001a0c1a7223 */ /* 0x001fc6000000001b */
[----:B------:R-:W0:Y:S01]  /*0350*/  LDS R12, [R3+0x180] ;  /* 0x00018000030c7984 */ /* 0x000e220000000800 */
[----:B-1----:R-:W-:-:S03]  /*0360*/  FFMA R26, R28, R13, R26 ;  /* 0x0000000d1c1a7223 */ /* 0x002fc6000000001a */
[----:B------:R-:W1:Y:S01]  /*0370*/  LDS R13, [R3+0x200] ;  /* 0x00020000030d7984 */ /* 0x000e620000000800 */
[----:B--2---:R-:W-:-:S03]  /*0380*/  FFMA R29, R29, R14, R26 ;  /* 0x0000000e1d1d7223 */ /* 0x004fc6000000001a */
[----:B------:R-:W2:Y:S04]  /*0390*/  LDS R27, [R3+0x300] ;  /* 0x00030000031b7984 */ /* 0x000ea80000000800 */
[----:B------:R-:W-:Y:S01]  /*03a0*/  LDS R26, [R3+0x400] ;  /* 0x00040000031a7984 */ /* 0x000fe20000000800 */
[----:B0-----:R-:W-:-:S03]  /*03b0*/  FFMA R15, R12, R15, R29 ;  /* 0x0000000f0c0f7223 */ /* 0x001fc6000000001d */
[----:B------:R-:W-:Y:S01]  /*03c0*/  LDS R29, [R3+0xe80] ;  /* 0x000e8000031d7984 */ /* 0x000fe20000000800 */
[----:B-1----:R-:W-:-:S03]  /*03d0*/  FFMA R13, R8, R13, R15 ;  /* 0x0000000d080d7223 */ /* 0x002fc6000000000f */
[----:B------:R-:W0:Y:S01]  /*03e0*/  LDS R8, [R3+0x380] ;  /* 0x0003800003087984 */ /* 0x000e220000000800 */
[----:B------:R-:W-:-:S03]  /*03f0*/  FFMA R22, R20, R9, R13 ;  /* 0x0000000914167223 */ /* 0x000fc6000000000d */
[----:B------:R-:W1:Y:S04]  /*0400*/  LDS.128 R12, [R5+0x20] ;  /* 0x00002000050c7984 */ /* 0x000e680000000c00 */
[----:B------:R-:W3:Y:S01]  /*0410*/  LDS R20, [R3+0x480] ;  /* 0x0004800003147984 */ /* 0x000ee20000000800 */
[----:B--2---:R-:W-:-:S03]  /*0420*/  FFMA R9, R27, R10, R22 ;  /* 0x0000000a1b097223 */ /* 0x004fc60000000016 */
[----:B------:R-:W2:Y:S01]  /*0430*/  LDS R27, [R3+0x500] ;  /* 0x00050000031b7984 */ /* 0x000ea20000000800 */
[----:B0-----:R-:W-:-:S04]  /*0440*/  FFMA R9, R8, R11, R9 ;  /* 0x0000000b08097223 */ /* 0x001fc80000000009 */
[----:B-1----:R-:W-:Y:S02]  /*0450*/  FFMA R9, R12, R26, R9 ;  /* 0x0000001a0c097223 */ /* 0x002fe40000000009 */
[----:B------:R-:W0:Y:S02]  /*0460*/  LDS R12, [R3+0x580] ;  /* 0x00058000030c7984 */ /* 0x000e240000000800 */
[----:B---3--:R-:W-:Y:S02]  /*0470*/  FFMA R22, R20, R13, R9 ;  /* 0x0000000d14167223 */ /* 0x008fe40000000009 */
[----:B------:R-:W-:Y:S04]  /*0480*/  LDS R26, [R3+0x600] ;  /* 0x00060000031a7984 */ /* 0x000fe80000000800 */
        /* <DEDUP_REMOVED lines=36> */
[----:B------:R-:W1:Y:S01]  /*06d0*/  LDS.128 R8, [R5+0x70] ;  /* 0x0000700005087984 */ /* 0x000e620000000c00 */
[----:B--2---:R-:W-:-:S03]  /*06e0*/  FFMA R27, R27, R14, R20 ;  /* 0x0000000e1b1b7223 */ /* 0x004fc60000000014 */
[----:B------:R-:W2:Y:S04]  /*06f0*/  LDS R20, [R3+0xf00] ;  /* 0x000f000003147984 */ /* 0x000ea80000000800 */
[----:B------:R-:W3:Y:S01]  /*0700*/  LDS R14, [R3+0xf80] ;  /* 0x000f8000030e7984 */ /* 0x000ee20000000800 */
[----:B------:R-:W-:Y:S01]  /*0710*/  IADD3 R16, PT, PT, R16, 0x1, RZ ;  /* 0x0000000110107810 */ /* 0x000fe20007ffe0ff */
[----:B------:R-:W-:Y:S03]  /*0720*/  BAR.SYNC.DEFER_BLOCKING 0x0 ;  /* 0x0000000000007b1d */ /* 0x000fe60000010000 */
[----:B------:R-:W-:Y:S02]  /*0730*/  ISETP.NE.AND P0, PT, R16, RZ, PT ;  /* 0x000000ff1000720c */ /* 0x000fe40003f05270 */
[----:B------:R-:W-:Y:S01]  /*0740*/  IADD3 R7, PT, PT, R7, 0x20, RZ ;  /* 0x0000002007077810 */ /* 0x000fe20007ffe0ff */
[----:B0-----:R-:W-:-:S04]  /*0750*/  FFMA R15, R12, R15, R27 ;  /* 0x0000000f0c0f7223 */ /* 0x001fc8000000001b */
[----:B-1----:R-:W-:-:S04]  /*0760*/  FFMA R8, R8, R13, R15 ;  /* 0x0000000d08087223 */ /* 0x002fc8000000000f */
[----:B------:R-:W-:-:S04]  /*0770*/  FFMA R9, R29, R9, R8 ;  /* 0x000000091d097223 */ /* 0x000fc80000000008 */
[----:B--2---:R-:W-:Y:S01]  /*0780*/  FFMA R9, R20, R10, R9 ;  /* 0x0000000a14097223 */ /* 0x004fe20000000009 */
[----:B------:R-:W-:Y:S02]  /*0790*/  IADD3 R19, PT, PT, R19, 0x20, RZ ;  /* 0x0000002013137810 */ /* 0x000fe40007ffe0ff */
[----:B------:R-:W-:Y:S01]  /*07a0*/  IADD3 R21, PT, PT, R21, 0x20, RZ ;  /* 0x0000002015157810 */ /* 0x000fe20007ffe0ff */
[----:B---3--:R-:W-:Y:S01]  /*07b0*/  FFMA R27, R14, R11, R9 ;  /* 0x0000000b0e1b7223 */ /* 0x008fe20000000009 */
[----:B------:R-:W-:Y:S01]  /*07c0*/  LEA R17, R6, R17, 0x5 ;  /* 0x0000001106117211 */ /* 0x000fe200078e28ff */
[----:B------:R-:W-:Y:S06]  /*07d0*/  @P0 BRA `(.L_x_1) ;  /* 0xfffffff800840947 */ /* 0x000fec000383ffff */
.L_x_0:
[----:B------:R-:W-:-:S04]  /*07e0*/  VIMNMX R3, PT, PT, R18, R23, !PT ;  /* 0x0000001712037248 */ /* 0x000fc80007fe0100 */
[----:B------:R-:W-:-:S13]  /*07f0*/  ISETP.GE.AND P0, PT, R3, R6, PT ;  /* 0x000000060300720c */ /* 0x000fda0003f06270 */
[----:B------:R-:W-:Y:S05]  /*0800*/  @P0 EXIT ;  /* 0x000000000000094d */ /* 0x000fea0003800000 */
[----:B------:R-:W0:Y:S01]  /*0810*/  LDC.64 R2, c[0x0][0x390] ;  /* 0x0000e400ff027b82 */ /* 0x000e220000000a00 */
[----:B------:R-:W-:-:S04]  /*0820*/  IMAD R23, R18, R6, R23 ;  /* 0x0000000612177224 */ /* 0x000fc800078e0217 */
[----:B0-----:R-:W-:-:S05]  /*0830*/  IMAD.WIDE.U32 R2, R23, 0x4, R2 ;  /* 0x0000000417027825 */ /* 0x001fca00078e0002 */
[----:B------:R-:W-:Y:S01]  /*0840*/  STG.E desc[UR8][R2.64], R27 ;  /* 0x0000001b02007986 */ /* 0x000fe2000c101908 */
[----:B------:R-:W-:Y:S05]  /*0850*/  EXIT ;  /* 0x000000000000794d */ /* 0x000fea0003800000 */
.L_x_2:
[----:B------:R-:W-:-:S00]  /*0860*/  BRA `(.L_x_2) ;  /* 0xfffffffc00fc7947 */ /* 0x000fc0000383ffff */
[----:B------:R-:W-:-:S00]  /*0870*/  NOP ;  /* 0x0000000000007918 */ /* 0x000fc00000000000 */
        /* <DEDUP_REMOVED lines=8> */
.L_x_3:


//--------------------- .nv.shared._Z15MatrixMulKernelPfS_S_i --------------------------
	.section	.nv.shared._Z15MatrixMulKernelPfS_S_i,"aw",@nobits
	.sectionflags	@""
	.align	4
.nv.shared._Z15MatrixMulKernelPfS_S_i:
	.zero		9216


//--------------------- .nv.shared.reserved.0     --------------------------
	.section	.nv.shared.reserved.0,"aw",@nobits
	.weak		__nv_reservedSMEM_offset_0_alias
	.size		__nv_reservedSMEM_offset_0_alias, 0, 64
	.other		__nv_reservedSMEM_offset_0_alias,@"STO_CUDA_RESERVED_SHARED STV_DEFAULT"
__nv_reservedSMEM_offset_0_alias:
	.zero		0
	.zero		64


//--------------------- .nv.constant0._Z15MatrixMulKernelPfS_S_i --------------------------
	.section	.nv.constant0._Z15MatrixMulKernelPfS_S_i,"a",@progbits
	.sectionflags	@""
	.align	4
.nv.constant0._Z15MatrixMulKernelPfS_S_i:
	.zero		924


//--------------------- SYMBOLS --------------------------

	.type		.nv.reservedSmem.offset0,@object
	.size		.nv.reservedSmem.offset0,0x4
	.type		.nv.reservedSmem.cap,@object
	.size		.nv.reservedSmem.cap,0x4
